//
// Generated by NVIDIA NVVM Compiler
//
// Compiler Build ID: CL-36424714
// Cuda compilation tools, release 13.0, V13.0.88
// Based on NVVM 20.0.0
//

.version 9.0
.target sm_100
.address_size 64

	// .globl	_Z12testKernel2DPfS_S_m

.visible .entry _Z12testKernel2DPfS_S_m(
	.param .u64 .ptr .align 1 _Z12testKernel2DPfS_S_m_param_0,
	.param .u64 .ptr .align 1 _Z12testKernel2DPfS_S_m_param_1,
	.param .u64 .ptr .align 1 _Z12testKernel2DPfS_S_m_param_2,
	.param .u64 _Z12testKernel2DPfS_S_m_param_3
)
{
	.reg .pred 	%p<4>;
	.reg .b32 	%r<9>;
	.reg .b32 	%f<4>;
	.reg .b64 	%rd<17>;

	ld.param.u64 	%rd1, [_Z12testKernel2DPfS_S_m_param_0];
	ld.param.u64 	%rd2, [_Z12testKernel2DPfS_S_m_param_1];
	ld.param.u64 	%rd3, [_Z12testKernel2DPfS_S_m_param_2];
	ld.param.u64 	%rd4, [_Z12testKernel2DPfS_S_m_param_3];
	mov.u32 	%r3, %tid.x;
	mov.u32 	%r4, %ctaid.x;
	mov.u32 	%r5, %ntid.x;
	mad.lo.s32 	%r1, %r4, %r5, %r3;
	mov.u32 	%r6, %tid.y;
	mov.u32 	%r7, %ctaid.y;
	mov.u32 	%r8, %ntid.y;
	mad.lo.s32 	%r2, %r7, %r8, %r6;
	setp.gt.u32 	%p1, %r2, 566;
	setp.gt.s32 	%p2, %r1, 566;
	or.pred  	%p3, %p1, %p2;
	@%p3 bra 	$L__BB0_2;
	cvta.to.global.u64 	%rd5, %rd1;
	cvta.to.global.u64 	%rd6, %rd2;
	cvta.to.global.u64 	%rd7, %rd3;
	cvt.u64.u32 	%rd8, %r2;
	mul.lo.s64 	%rd9, %rd4, %rd8;
	add.s64 	%rd10, %rd5, %rd9;
	add.s64 	%rd11, %rd6, %rd9;
	add.s64 	%rd12, %rd7, %rd9;
	mul.wide.s32 	%rd13, %r1, 4;
	add.s64 	%rd14, %rd10, %rd13;
	ld.global.f32 	%f1, [%rd14];
	add.s64 	%rd15, %rd11, %rd13;
	ld.global.f32 	%f2, [%rd15];
	add.f32 	%f3, %f1, %f2;
	add.s64 	%rd16, %rd12, %rd13;
	st.global.f32 	[%rd16], %f3;
$L__BB0_2:
	ret;

}


// ===== COMPILED SASS (sm_100) =====

	.target	sm_100

	.elftype	@"ET_EXEC"


//--------------------- .note.nv.tkinfo           --------------------------
	.section	.note.nv.tkinfo,"",@"SHT_NOTE"
	.sectionflags	@"SHF_NOTE_NV_TKINFO"
	.tkinfo
        /*0018*/ 	.word	0x00000002
        /*0030*/ 	.string	""
        /*0030*/ 	.string	"ptxas"
        /*0030*/ 	.string	"Cuda compilation tools, release 13.0, V13.0.88"
        /*0030*/ 	.string	"Build cuda_13.0.r13.0/compiler.36424714_0"
        /*0030*/ 	.string	"-arch sm_100 -m 64 "



//--------------------- .note.nv.cuinfo           --------------------------
	.section	.note.nv.cuinfo,"",@"SHT_NOTE"
	.sectionflags	@"SHF_NOTE_NV_CUINFO"
        /*0018*/ 	.short	0x0002
        /*001a*/ 	.short	0x0064
        /*001c*/ 	.short	0x0082
	.zero		2


//--------------------- .nv.info                  --------------------------
	.section	.nv.info,"",@"SHT_CUDA_INFO"
	.align	4


	//----- nvinfo : EIATTR_REGCOUNT
	.align		4
        /*0000*/ 	.byte	0x04, 0x2f
        /*0002*/ 	.short	(.L_1 - .L_0)
	.align		4
.L_0:
        /*0004*/ 	.word	index@(_Z12testKernel2DPfS_S_m)
        /*0008*/ 	.word	0x00000010


	//----- nvinfo : EIATTR_FRAME_SIZE
	.align		4
.L_1:
        /*000c*/ 	.byte	0x04, 0x11
        /*000e*/ 	.short	(.L_3 - .L_2)
	.align		4
.L_2:
        /*0010*/ 	.word	index@(_Z12testKernel2DPfS_S_m)
        /*0014*/ 	.word	0x00000000


	//----- nvinfo : EIATTR_MIN_STACK_SIZE
	.align		4
.L_3:
        /*0018*/ 	.byte	0x04, 0x12
        /*001a*/ 	.short	(.L_5 - .L_4)
	.align		4
.L_4:
        /*001c*/ 	.word	index@(_Z12testKernel2DPfS_S_m)
        /*0020*/ 	.word	0x00000000
.L_5:


//--------------------- .nv.compat                --------------------------
	.section	.nv.compat,"",@"SHT_CUDA_COMPAT_INFO"
	.align	4
        /*0000*/ 	.byte	0x02, 0x09, 0x00, 0x00, 0x02, 0x02, 0x01, 0x00, 0x02, 0x05, 0x05, 0x00, 0x03, 0x07, 0x01, 0x01
        /*0010*/ 	.byte	0x02, 0x03, 0x00, 0x00, 0x02, 0x06, 0x01, 0x00, 0x04, 0x0b, 0x08, 0x00, 0x09, 0x00, 0x00, 0x00
        /*0020*/ 	.byte	0x00, 0x00, 0x00, 0x00


//--------------------- .nv.info._Z12testKernel2DPfS_S_m --------------------------
	.section	.nv.info._Z12testKernel2DPfS_S_m,"",@"SHT_CUDA_INFO"
	.sectionflags	@""
	.align	4


	//----- nvinfo : EIATTR_CUDA_API_VERSION
	.align		4
        /*0000*/ 	.byte	0x04, 0x37
        /*0002*/ 	.short	(.L_7 - .L_6)
.L_6:
        /*0004*/ 	.word	0x00000082


	//----- nvinfo : EIATTR_KPARAM_INFO
	.align		4
.L_7:
        /*0008*/ 	.byte	0x04, 0x17
        /*000a*/ 	.short	(.L_9 - .L_8)
.L_8:
        /*000c*/ 	.word	0x00000000
        /*0010*/ 	.short	0x0003
        /*0012*/ 	.short	0x0018
        /*0014*/ 	.byte	0x00, 0xf0, 0x21, 0x00


	//----- nvinfo : EIATTR_KPARAM_INFO
	.align		4
.L_9:
        /*0018*/ 	.byte	0x04, 0x17
        /*001a*/ 	.short	(.L_11 - .L_10)
.L_10:
        /*001c*/ 	.word	0x00000000
        /*0020*/ 	.short	0x0002
        /*0022*/ 	.short	0x0010
        /*0024*/ 	.byte	0x00, 0xf5, 0x21, 0x00


	//----- nvinfo : EIATTR_KPARAM_INFO
	.align		4
.L_11:
        /*0028*/ 	.byte	0x04, 0x17
        /*002a*/ 	.short	(.L_13 - .L_12)
.L_12:
        /*002c*/ 	.word	0x00000000
        /*0030*/ 	.short	0x0001
        /*0032*/ 	.short	0x0008
        /*0034*/ 	.byte	0x00, 0xf5, 0x21, 0x00


	//----- nvinfo : EIATTR_KPARAM_INFO
	.align		4
.L_13:
        /*0038*/ 	.byte	0x04, 0x17
        /*003a*/ 	.short	(.L_15 - .L_14)
.L_14:
        /*003c*/ 	.word	0x00000000
        /*0040*/ 	.short	0x0000
        /*0042*/ 	.short	0x0000
        /*0044*/ 	.byte	0x00, 0xf5, 0x21, 0x00


	//----- nvinfo : EIATTR_SPARSE_MMA_MASK
	.align		4
.L_15:
        /*0048*/ 	.byte	0x03, 0x50
        /*004a*/ 	.short	0x0000


	//----- nvinfo : EIATTR_MAXREG_COUNT
	.align		4
        /*004c*/ 	.byte	0x03, 0x1b
        /*004e*/ 	.short	0x00ff


	//----- nvinfo : EIATTR_MERCURY_ISA_VERSION
	.align		4
        /*0050*/ 	.byte	0x03, 0x5f
        /*0052*/ 	.short	0x0101


	//----- nvinfo : EIATTR_VRC_CTA_INIT_COUNT
	.align		4
        /*0054*/ 	.byte	0x02, 0x4a
	.zero		1
	.zero		1


	//----- nvinfo : EIATTR_EXIT_INSTR_OFFSETS
	.align		4
        /*0058*/ 	.byte	0x04, 0x1c
        /*005a*/ 	.short	(.L_17 - .L_16)


	//   ....[0]....
.L_16:
        /*005c*/ 	.word	0x000000b0


	//   ....[1]....
        /*0060*/ 	.word	0x000001f0


	//----- nvinfo : EIATTR_CBANK_PARAM_SIZE
	.align		4
.L_17:
        /*0064*/ 	.byte	0x03, 0x19
        /*0066*/ 	.short	0x0020


	//----- nvinfo : EIATTR_PARAM_CBANK
	.align		4
        /*0068*/ 	.byte	0x04, 0x0a
        /*006a*/ 	.short	(.L_19 - .L_18)
	.align		4
.L_18:
        /*006c*/ 	.word	index@(.nv.constant0._Z12testKernel2DPfS_S_m)
        /*0070*/ 	.short	0x0380
        /*0072*/ 	.short	0x0020


	//----- nvinfo : EIATTR_SW_WAR
	.align		4
.L_19:
        /*0074*/ 	.byte	0x04, 0x36
        /*0076*/ 	.short	(.L_21 - .L_20)
.L_20:
        /*0078*/ 	.word	0x00000008
.L_21:


//--------------------- .nv.callgraph             --------------------------
	.section	.nv.callgraph,"",@"SHT_CUDA_CALLGRAPH"
	.align	4
	.sectionentsize	8
	.align		4
        /*0000*/ 	.word	0x00000000
	.align		4
        /*0004*/ 	.word	0xffffffff
	.align		4
        /*0008*/ 	.word	0x00000000
	.align		4
        /*000c*/ 	.word	0xfffffffe
	.align		4
        /*0010*/ 	.word	0x00000000
	.align		4
        /*0014*/ 	.word	0xfffffffd
	.align		4
        /*0018*/ 	.word	0x00000000
	.align		4
        /*001c*/ 	.word	0xfffffffc


//--------------------- .text._Z12testKernel2DPfS_S_m --------------------------
	.section	.text._Z12testKernel2DPfS_S_m,"ax",@progbits
	.align	128
        .global         _Z12testKernel2DPfS_S_m
        .type           _Z12testKernel2DPfS_S_m,@function
        .size           _Z12testKernel2DPfS_S_m,(.L_x_1 - _Z12testKernel2DPfS_S_m)
        .other          _Z12testKernel2DPfS_S_m,@"STO_CUDA_ENTRY STV_DEFAULT"
_Z12testKernel2DPfS_S_m:
.text._Z12testKernel2DPfS_S_m:
[----:B------:R-:W-:Y:S01]  /*0000*/  LDC R1, c[0x0][0x37c] ;  /* 0x0000df00ff017b82 */ /* 0x000fe20000000800 */
[----:B------:R-:W0:Y:S07]  /*0010*/  S2R R9, SR_TID.X ;  /* 0x0000000000097919 */ /* 0x000e2e0000002100 */
[----:B------:R-:W0:Y:S01]  /*0020*/  S2UR UR4, SR_CTAID.X ;  /* 0x00000000000479c3 */ /* 0x000e220000002500 */
[----:B------:R-:W1:Y:S07]  /*0030*/  S2R R11, SR_TID.Y ;  /* 0x00000000000b7919 */ /* 0x000e6e0000002200 */
[----:B------:R-:W0:Y:S08]  /*0040*/  LDC R0, c[0x0][0x360] ;  /* 0x0000d800ff007b82 */ /* 0x000e300000000800 */
[----:B------:R-:W1:Y:S08]  /*0050*/  S2UR UR5, SR_CTAID.Y ;  /* 0x00000000000579c3 */ /* 0x000e700000002600 */
[----:B------:R-:W1:Y:S01]  /*0060*/  LDC R2, c[0x0][0x364] ;  /* 0x0000d900ff027b82 */ /* 0x000e620000000800 */
[----:B0-----:R-:W-:-:S05]  /*0070*/  IMAD R9, R0, UR4, R9 ;  /* 0x0000000400097c24 */ /* 0x001fca000f8e0209 */
[----:B------:R-:W-:Y:S01]  /*0080*/  ISETP.GT.AND P0, PT, R9, 0x236, PT ;  /* 0x000002360900780c */ /* 0x000fe20003f04270 */
[----:B-1----:R-:W-:-:S05]  /*0090*/  IMAD R11, R2, UR5, R11 ;  /* 0x00000005020b7c24 */ /* 0x002fca000f8e020b */
[----:B------:R-:W-:-:S13]  /*00a0*/  ISETP.GT.U32.OR P0, PT, R11, 0x236, P0 ;  /* 0x000002360b00780c */ /* 0x000fda0000704470 */
[----:B------:R-:W-:Y:S05]  /*00b0*/  @P0 EXIT ;  /* 0x000000000000094d */ /* 0x000fea0003800000 */
[----:B------:R-:W0:Y:S01]  /*00c0*/  LDC.64 R2, c[0x0][0x380] ;  /* 0x0000e000ff027b82 */ /* 0x000e220000000a00 */
[----:B------:R-:W1:Y:S01]  /*00d0*/  LDCU.64 UR6, c[0x0][0x398] ;  /* 0x00007300ff0677ac */ /* 0x000e620008000a00 */
[----:B------:R-:W2:Y:S06]  /*00e0*/  LDCU.64 UR4, c[0x0][0x358] ;  /* 0x00006b00ff0477ac */ /* 0x000eac0008000a00 */
[----:B------:R-:W3:Y:S08]  /*00f0*/  LDC.64 R4, c[0x0][0x388] ;  /* 0x0000e200ff047b82 */ /* 0x000ef00000000a00 */
[----:B------:R-:W4:Y:S01]  /*0100*/  LDC.64 R6, c[0x0][0x390] ;  /* 0x0000e400ff067b82 */ /* 0x000f220000000a00 */
[----:B-1----:R-:W-:-:S02]  /*0110*/  IMAD R13, R11, UR7, RZ ;  /* 0x000000070b0d7c24 */ /* 0x002fc4000f8e02ff */
[----:B0-----:R-:W-:-:S05]  /*0120*/  IMAD.WIDE.U32 R2, R11, UR6, R2 ;  /* 0x000000060b027c25 */ /* 0x001fca000f8e0002 */
[----:B------:R-:W-:Y:S01]  /*0130*/  IADD3 R3, PT, PT, R3, R13, RZ ;  /* 0x0000000d03037210 */ /* 0x000fe20007ffe0ff */
[----:B---3--:R-:W-:-:S04]  /*0140*/  IMAD.WIDE.U32 R4, R11, UR6, R4 ;  /* 0x000000060b047c25 */ /* 0x008fc8000f8e0004 */
[----:B------:R-:W-:Y:S01]  /*0150*/  IMAD.WIDE R2, R9, 0x4, R2 ;  /* 0x0000000409027825 */ /* 0x000fe200078e0202 */
[----:B------:R-:W-:-:S03]  /*0160*/  IADD3 R5, PT, PT, R13, R5, RZ ;  /* 0x000000050d057210 */ /* 0x000fc60007ffe0ff */
[----:B------:R-:W-:Y:S02]  /*0170*/  IMAD.WIDE R4, R9, 0x4, R4 ;  /* 0x0000000409047825 */ /* 0x000fe400078e0204 */
[----:B--2---:R-:W2:Y:S04]  /*0180*/  LDG.E R2, desc[UR4][R2.64] ;  /* 0x0000000402027981 */ /* 0x004ea8000c1e1900 */
[----:B------:R-:W2:Y:S01]  /*0190*/  LDG.E R5, desc[UR4][R4.64] ;  /* 0x0000000404057981 */ /* 0x000ea2000c1e1900 */
[----:B----4-:R-:W-:-:S05]  /*01a0*/  IMAD.WIDE.U32 R6, R11, UR6, R6 ;  /* 0x000000060b067c25 */ /* 0x010fca000f8e0006 */
[----:B------:R-:W-:-:S03]  /*01b0*/  IADD3 R7, PT, PT, R13, R7, RZ ;  /* 0x000000070d077210 */ /* 0x000fc60007ffe0ff */
[----:B------:R-:W-:-:S04]  /*01c0*/  IMAD.WIDE R6, R9, 0x4, R6 ;  /* 0x0000000409067825 */ /* 0x000fc800078e0206 */
[----:B--2---:R-:W-:-:S05]  /*01d0*/  FADD R9, R2, R5 ;  /* 0x0000000502097221 */ /* 0x004fca0000000000 */
[----:B------:R-:W-:Y:S01]  /*01e0*/  STG.E desc[UR4][R6.64], R9 ;  /* 0x0000000906007986 */ /* 0x000fe2000c101904 */
[----:B------:R-:W-:Y:S05]  /*01f0*/  EXIT ;  /* 0x000000000000794d */ /* 0x000fea0003800000 */
.L_x_0:
[----:B------:R-:W-:-:S00]  /*0200*/  BRA `(.L_x_0) ;  /* 0xfffffffc00fc7947 */ /* 0x000fc0000383ffff */
[----:B------:R-:W-:-:S00]  /*0210*/  NOP ;  /* 0x0000000000007918 */ /* 0x000fc00000000000 */
        /* <DEDUP_REMOVED lines=14> */
.L_x_1:


//--------------------- .nv.shared.reserved.0     --------------------------
	.section	.nv.shared.reserved.0,"aw",@nobits
	.weak		__nv_reservedSMEM_offset_0_alias
	.size		__nv_reservedSMEM_offset_0_alias, 0, 64
	.other		__nv_reservedSMEM_offset_0_alias,@"STO_CUDA_RESERVED_SHARED STV_DEFAULT"
__nv_reservedSMEM_offset_0_alias:
	.zero		0
	.zero		64


//--------------------- .nv.constant0._Z12testKernel2DPfS_S_m --------------------------
	.section	.nv.constant0._Z12testKernel2DPfS_S_m,"a",@progbits
	.sectionflags	@""
	.align	4
.nv.constant0._Z12testKernel2DPfS_S_m:
	.zero		928


//--------------------- SYMBOLS --------------------------

	.type		.nv.reservedSmem.offset0,@object
	.size		.nv.reservedSmem.offset0,0x4
